	.headerflags	@"EF_CUDA_TEXMODE_UNIFIED EF_CUDA_64BIT_ADDRESS EF_CUDA_ACCELERATORS EF_CUDA_SM90 EF_CUDA_VIRTUAL_SM(EF_CUDA_SM90)"
	.elftype	@"ET_EXEC"


//--------------------- .nv.info                  --------------------------
	.section	.nv.info,"",@"SHT_CUDA_INFO"
	.align	4


	//----- nvinfo : EIATTR_REGCOUNT
	.align		4
        /*0000*/ 	.byte	0x04, 0x2f
        /*0002*/ 	.short	(.L_1 - .L_0)
	.align		4
.L_0:
        /*0004*/ 	.word	index@(triton_poi_fused_add_8)
        /*0008*/ 	.word	0x0000000c


	//----- nvinfo : EIATTR_MIN_STACK_SIZE
	.align		4
.L_1:
        /*000c*/ 	.byte	0x04, 0x12
        /*000e*/ 	.short	(.L_3 - .L_2)
	.align		4
.L_2:
        /*0010*/ 	.word	index@(triton_poi_fused_add_8)
        /*0014*/ 	.word	0x00000000


	//----- nvinfo : EIATTR_FRAME_SIZE
	.align		4
.L_3:
        /*0018*/ 	.byte	0x04, 0x11
        /*001a*/ 	.short	(.L_5 - .L_4)
	.align		4
.L_4:
        /*001c*/ 	.word	index@(triton_poi_fused_add_8)
        /*0020*/ 	.word	0x00000000


	//----- nvinfo : EIATTR_MIN_STACK_SIZE
	.align		4
.L_5:
        /*0024*/ 	.byte	0x04, 0x12
        /*0026*/ 	.short	(.L_7 - .L_6)
	.align		4
.L_6:
        /*0028*/ 	.word	index@(triton_poi_fused_add_8)
        /*002c*/ 	.word	0x00000000
.L_7:


//--------------------- .nv.info.triton_poi_fused_add_8 --------------------------
	.section	.nv.info.triton_poi_fused_add_8,"",@"SHT_CUDA_INFO"
	.sectionflags	@""
	.align	4


	//----- nvinfo : EIATTR_CUDA_API_VERSION
	.align		4
        /*0000*/ 	.byte	0x04, 0x37
        /*0002*/ 	.short	(.L_9 - .L_8)
.L_8:
        /*0004*/ 	.word	0x0000007c


	//----- nvinfo : EIATTR_KPARAM_INFO
	.align		4
.L_9:
        /*0008*/ 	.byte	0x04, 0x17
        /*000a*/ 	.short	(.L_11 - .L_10)
.L_10:
        /*000c*/ 	.word	0x00000000
        /*0010*/ 	.short	0x0002
        /*0012*/ 	.short	0x0010
        /*0014*/ 	.byte	0x00, 0xf0, 0x11, 0x00


	//----- nvinfo : EIATTR_KPARAM_INFO
	.align		4
.L_11:
        /*0018*/ 	.byte	0x04, 0x17
        /*001a*/ 	.short	(.L_13 - .L_12)
.L_12:
        /*001c*/ 	.word	0x00000000
        /*0020*/ 	.short	0x0001
        /*0022*/ 	.short	0x0008
        /*0024*/ 	.byte	0x00, 0xf4, 0x21, 0x00


	//----- nvinfo : EIATTR_KPARAM_INFO
	.align		4
.L_13:
        /*0028*/ 	.byte	0x04, 0x17
        /*002a*/ 	.short	(.L_15 - .L_14)
.L_14:
        /*002c*/ 	.word	0x00000000
        /*0030*/ 	.short	0x0000
        /*0032*/ 	.short	0x0000
        /*0034*/ 	.byte	0x00, 0xf4, 0x21, 0x00


	//----- nvinfo : EIATTR_SPARSE_MMA_MASK
	.align		4
.L_15:
        /*0038*/ 	.byte	0x03, 0x50
        /*003a*/ 	.short	0x0000


	//----- nvinfo : EIATTR_MAXREG_COUNT
	.align		4
        /*003c*/ 	.byte	0x03, 0x1b
        /*003e*/ 	.short	0x00ff


	//----- nvinfo : EIATTR_EXIT_INSTR_OFFSETS
	.align		4
        /*0040*/ 	.byte	0x04, 0x1c
        /*0042*/ 	.short	(.L_17 - .L_16)


	//   ....[0]....
.L_16:
        /*0044*/ 	.word	0x00000120


	//   ....[1]....
        /*0048*/ 	.word	0x00000140


	//----- nvinfo : EIATTR_REQNTID
	.align		4
.L_17:
        /*004c*/ 	.byte	0x04, 0x10
        /*004e*/ 	.short	(.L_19 - .L_18)
.L_18:
        /*0050*/ 	.word	0x00000080
        /*0054*/ 	.word	0x00000001
        /*0058*/ 	.word	0x00000001


	//----- nvinfo : EIATTR_CBANK_PARAM_SIZE
	.align		4
.L_19:
        /*005c*/ 	.byte	0x03, 0x19
        /*005e*/ 	.short	0x0014


	//----- nvinfo : EIATTR_PARAM_CBANK
	.align		4
        /*0060*/ 	.byte	0x04, 0x0a
        /*0062*/ 	.short	(.L_21 - .L_20)
	.align		4
.L_20:
        /*0064*/ 	.word	index@(.nv.constant0.triton_poi_fused_add_8)
        /*0068*/ 	.short	0x0210
        /*006a*/ 	.short	0x0014


	//----- nvinfo : EIATTR_SW_WAR
	.align		4
.L_21:
        /*006c*/ 	.byte	0x04, 0x36
        /*006e*/ 	.short	(.L_23 - .L_22)
.L_22:
        /*0070*/ 	.word	0x00000008
.L_23:


//--------------------- .nv.callgraph             --------------------------
	.section	.nv.callgraph,"",@"SHT_CUDA_CALLGRAPH"
	.align	4
	.sectionentsize	8
	.align		4
        /*0000*/ 	.word	0x00000000
	.align		4
        /*0004*/ 	.word	0xffffffff
	.align		4
        /*0008*/ 	.word	0x00000000
	.align		4
        /*000c*/ 	.word	0xfffffffe
	.align		4
        /*0010*/ 	.word	0x00000000
	.align		4
        /*0014*/ 	.word	0xfffffffd
	.align		4
        /*0018*/ 	.word	0x00000000
	.align		4
        /*001c*/ 	.word	0xfffffffc


//--------------------- .text.triton_poi_fused_add_8 --------------------------
	.section	.text.triton_poi_fused_add_8,"ax",@progbits
	.align	128
        .global         triton_poi_fused_add_8
        .type           triton_poi_fused_add_8,@function
        .size           triton_poi_fused_add_8,(.L_x_1 - triton_poi_fused_add_8)
        .other          triton_poi_fused_add_8,@"STO_CUDA_ENTRY STV_DEFAULT"
triton_poi_fused_add_8:
.text.triton_poi_fused_add_8:
[----:B------:R-:W0:Y:S02]  /*0000*/  LDC R1, c[0x0][0x28] ;  /* 0x00000a00ff017b82 */ /* 0x000e240000000800 */
[----:B------:R-:W1:Y:S01]  /*0010*/  S2R R0, SR_TID.X ;  /* 0x0000000000007919 */ /* 0x000e620000002100 */
[----:B------:R-:W2:Y:S01]  /*0020*/  LDC.64 R4, c[0x0][0x218] ;  /* 0x00008600ff047b82 */ /* 0x000ea20000000a00 */
[----:B------:R-:W-:Y:S01]  /*0030*/  CS2R R8, SRZ ;  /* 0x0000000000087805 */ /* 0x000fe2000001ff00 */
[----:B------:R-:W-:Y:S01]  /*0040*/  ULDC.64 UR4, c[0x0][0x208] ;  /* 0x0000820000047ab9 */ /* 0x000fe20000000a00 */
[----:B------:R-:W3:Y:S05]  /*0050*/  S2R R7, SR_CTAID.X ;  /* 0x0000000000077919 */ /* 0x000eea0000002500 */
[----:B------:R-:W4:Y:S01]  /*0060*/  LDC.64 R2, c[0x0][0x210] ;  /* 0x00008400ff027b82 */ /* 0x000f220000000a00 */
[----:B-1----:R-:W-:-:S04]  /*0070*/  SHF.L.U32 R0, R0, 0x1, RZ ;  /* 0x0000000100007819 */ /* 0x002fc800000006ff */
[----:B------:R-:W-:-:S04]  /*0080*/  LOP3.LUT R0, R0, 0xfe, RZ, 0xc0, !PT ;  /* 0x000000fe00007812 */ /* 0x000fc800078ec0ff */
[----:B---3--:R-:W-:-:S04]  /*0090*/  LEA R7, R7, R0, 0x8 ;  /* 0x0000000007077211 */ /* 0x008fc800078e40ff */
[C---:B------:R-:W-:Y:S01]  /*00a0*/  ISETP.GE.AND P0, PT, R7.reuse, 0xc0, PT ;  /* 0x000000c00700780c */ /* 0x040fe20003f06270 */
[----:B--2---:R-:W-:-:S04]  /*00b0*/  IMAD.WIDE R4, R7, 0x4, R4 ;  /* 0x0000000407047825 */ /* 0x004fc800078e0204 */
[----:B----4-:R-:W-:Y:S01]  /*00c0*/  IMAD.WIDE R2, R7, 0x4, R2 ;  /* 0x0000000407027825 */ /* 0x010fe200078e0202 */
[----:B------:R-:W-:-:S07]  /*00d0*/  CS2R R6, SRZ ;  /* 0x0000000000067805 */ /* 0x000fce000001ff00 */
[----:B------:R-:W2:Y:S04]  /*00e0*/  @!P0 LDG.E.64 R8, desc[UR4][R4.64] ;  /* 0x0000000404088981 */ /* 0x000ea8000c1e1b00 */
[----:B------:R-:W2:Y:S02]  /*00f0*/  @!P0 LDG.E.64 R6, desc[UR4][R2.64] ;  /* 0x0000000402068981 */ /* 0x000ea4000c1e1b00 */
[----:B--2---:R-:W-:Y:S01]  /*0100*/  FADD R6, R8, R6 ;  /* 0x0000000608067221 */ /* 0x004fe20000000000 */
[----:B------:R-:W-:Y:S01]  /*0110*/  FADD R7, R9, R7 ;  /* 0x0000000709077221 */ /* 0x000fe20000000000 */
[----:B------:R-:W-:Y:S06]  /*0120*/  @P0 EXIT ;  /* 0x000000000000094d */ /* 0x000fec0003800000 */
[----:B------:R-:W-:Y:S01]  /*0130*/  STG.E.64 desc[UR4][R2.64], R6 ;  /* 0x0000000602007986 */ /* 0x000fe2000c101b04 */
[----:B------:R-:W-:Y:S05]  /*0140*/  EXIT ;  /* 0x000000000000794d */ /* 0x000fea0003800000 */
.L_x_0:
[----:B------:R-:W-:-:S00]  /*0150*/  BRA `(.L_x_0) ;  /* 0xfffffffc00fc7947 */ /* 0x000fc0000383ffff */
[----:B------:R-:W-:-:S00]  /*0160*/  NOP ;  /* 0x0000000000007918 */ /* 0x000fc00000000000 */
        /* <DEDUP_REMOVED lines=9> */
.L_x_1:


//--------------------- .nv.constant0.triton_poi_fused_add_8 --------------------------
	.section	.nv.constant0.triton_poi_fused_add_8,"a",@progbits
	.sectionflags	@""
	.align	4
.nv.constant0.triton_poi_fused_add_8:
	.zero		548
